//
// Generated by NVIDIA NVVM Compiler
//
// Compiler Build ID: CL-36424714
// Cuda compilation tools, release 13.0, V13.0.88
// Based on NVVM 20.0.0
//

.version 9.0
.target sm_100
.address_size 64

	// .globl	_Z26reductionCooperativeGroupsPfS_i
.extern .shared .align 16 .b8 shmem[];

.visible .entry _Z26reductionCooperativeGroupsPfS_i(
	.param .u64 .ptr .align 1 _Z26reductionCooperativeGroupsPfS_i_param_0,
	.param .u64 .ptr .align 1 _Z26reductionCooperativeGroupsPfS_i_param_1,
	.param .u32 _Z26reductionCooperativeGroupsPfS_i_param_2
)
{
	.reg .pred 	%p<7>;
	.reg .b32 	%r<33>;
	.reg .b32 	%f<24>;
	.reg .b64 	%rd<7>;

	ld.param.u64 	%rd2, [_Z26reductionCooperativeGroupsPfS_i_param_0];
	ld.param.u64 	%rd3, [_Z26reductionCooperativeGroupsPfS_i_param_1];
	ld.param.u32 	%r14, [_Z26reductionCooperativeGroupsPfS_i_param_2];
	mov.u32 	%r15, %ctaid.x;
	mov.u32 	%r1, %ntid.x;
	mov.u32 	%r2, %tid.x;
	mad.lo.s32 	%r31, %r15, %r1, %r2;
	shr.s32 	%r16, %r14, 31;
	shr.u32 	%r17, %r16, 30;
	add.s32 	%r18, %r14, %r17;
	shr.s32 	%r4, %r18, 2;
	setp.ge.s32 	%p1, %r31, %r4;
	mov.f32 	%f22, 0f00000000;
	@%p1 bra 	$L__BB0_3;
	mov.u32 	%r19, %nctaid.x;
	mul.lo.s32 	%r5, %r1, %r19;
	cvta.to.global.u64 	%rd1, %rd2;
	mov.f32 	%f22, 0f00000000;
$L__BB0_2:
	mul.wide.s32 	%rd4, %r31, 16;
	add.s64 	%rd5, %rd1, %rd4;
	ld.global.v4.f32 	{%f10, %f11, %f12, %f13}, [%rd5];
	add.f32 	%f14, %f10, %f11;
	add.f32 	%f15, %f14, %f12;
	add.f32 	%f16, %f15, %f13;
	add.f32 	%f22, %f22, %f16;
	add.s32 	%r31, %r31, %r5;
	setp.lt.s32 	%p2, %r31, %r4;
	@%p2 bra 	$L__BB0_2;
$L__BB0_3:
	mov.u32 	%r20, %tid.y;
	mov.u32 	%r21, %tid.z;
	mov.u32 	%r22, %ntid.y;
	mad.lo.s32 	%r23, %r21, %r22, %r20;
	mul.lo.s32 	%r8, %r23, %r1;
	add.s32 	%r9, %r8, %r2;
	mul.lo.s32 	%r24, %r1, %r22;
	mov.u32 	%r25, %ntid.z;
	mul.lo.s32 	%r32, %r24, %r25;
	setp.lt.u32 	%p3, %r32, 2;
	@%p3 bra 	$L__BB0_8;
	shl.b32 	%r26, %r9, 2;
	mov.u32 	%r27, shmem;
	add.s32 	%r11, %r27, %r26;
$L__BB0_5:
	shr.u32 	%r13, %r32, 1;
	st.shared.f32 	[%r11], %f22;
	barrier.sync 	0;
	setp.ge.u32 	%p4, %r9, %r13;
	@%p4 bra 	$L__BB0_7;
	shl.b32 	%r28, %r13, 2;
	add.s32 	%r29, %r11, %r28;
	ld.shared.f32 	%f17, [%r29];
	add.f32 	%f22, %f22, %f17;
$L__BB0_7:
	barrier.sync 	0;
	setp.gt.u32 	%p5, %r32, 3;
	mov.u32 	%r32, %r13;
	@%p5 bra 	$L__BB0_5;
$L__BB0_8:
	or.b32  	%r30, %r8, %r2;
	setp.ne.s32 	%p6, %r30, 0;
	@%p6 bra 	$L__BB0_10;
	cvta.to.global.u64 	%rd6, %rd3;
	atom.global.add.f32 	%f18, [%rd6], %f22;
$L__BB0_10:
	ret;

}


// ===== COMPILED SASS (sm_100) =====

	.target	sm_100

	.elftype	@"ET_EXEC"


//--------------------- .note.nv.tkinfo           --------------------------
	.section	.note.nv.tkinfo,"",@"SHT_NOTE"
	.sectionflags	@"SHF_NOTE_NV_TKINFO"
	.tkinfo
        /*0018*/ 	.word	0x00000002
        /*0030*/ 	.string	""
        /*0030*/ 	.string	"ptxas"
        /*0030*/ 	.string	"Cuda compilation tools, release 13.0, V13.0.88"
        /*0030*/ 	.string	"Build cuda_13.0.r13.0/compiler.36424714_0"
        /*0030*/ 	.string	"-arch sm_100 -m 64 "



//--------------------- .note.nv.cuinfo           --------------------------
	.section	.note.nv.cuinfo,"",@"SHT_NOTE"
	.sectionflags	@"SHF_NOTE_NV_CUINFO"
        /*0018*/ 	.short	0x0002
        /*001a*/ 	.short	0x0064
        /*001c*/ 	.short	0x0082
	.zero		2


//--------------------- .nv.info                  --------------------------
	.section	.nv.info,"",@"SHT_CUDA_INFO"
	.align	4


	//----- nvinfo : EIATTR_REGCOUNT
	.align		4
        /*0000*/ 	.byte	0x04, 0x2f
        /*0002*/ 	.short	(.L_1 - .L_0)
	.align		4
.L_0:
        /*0004*/ 	.word	index@(_Z26reductionCooperativeGroupsPfS_i)
        /*0008*/ 	.word	0x00000014


	//----- nvinfo : EIATTR_FRAME_SIZE
	.align		4
.L_1:
        /*000c*/ 	.byte	0x04, 0x11
        /*000e*/ 	.short	(.L_3 - .L_2)
	.align		4
.L_2:
        /*0010*/ 	.word	index@(_Z26reductionCooperativeGroupsPfS_i)
        /*0014*/ 	.word	0x00000000


	//----- nvinfo : EIATTR_MIN_STACK_SIZE
	.align		4
.L_3:
        /*0018*/ 	.byte	0x04, 0x12
        /*001a*/ 	.short	(.L_5 - .L_4)
	.align		4
.L_4:
        /*001c*/ 	.word	index@(_Z26reductionCooperativeGroupsPfS_i)
        /*0020*/ 	.word	0x00000000
.L_5:


//--------------------- .nv.compat                --------------------------
	.section	.nv.compat,"",@"SHT_CUDA_COMPAT_INFO"
	.align	4
        /*0000*/ 	.byte	0x02, 0x09, 0x00, 0x00, 0x02, 0x02, 0x01, 0x00, 0x02, 0x05, 0x05, 0x00, 0x03, 0x07, 0x01, 0x01
        /*0010*/ 	.byte	0x02, 0x03, 0x00, 0x00, 0x02, 0x06, 0x01, 0x00, 0x04, 0x0b, 0x08, 0x00, 0x09, 0x00, 0x00, 0x00
        /*0020*/ 	.byte	0x00, 0x00, 0x00, 0x00


//--------------------- .nv.info._Z26reductionCooperativeGroupsPfS_i --------------------------
	.section	.nv.info._Z26reductionCooperativeGroupsPfS_i,"",@"SHT_CUDA_INFO"
	.sectionflags	@""
	.align	4


	//----- nvinfo : EIATTR_CUDA_API_VERSION
	.align		4
        /*0000*/ 	.byte	0x04, 0x37
        /*0002*/ 	.short	(.L_7 - .L_6)
.L_6:
        /*0004*/ 	.word	0x00000082


	//----- nvinfo : EIATTR_KPARAM_INFO
	.align		4
.L_7:
        /*0008*/ 	.byte	0x04, 0x17
        /*000a*/ 	.short	(.L_9 - .L_8)
.L_8:
        /*000c*/ 	.word	0x00000000
        /*0010*/ 	.short	0x0002
        /*0012*/ 	.short	0x0010
        /*0014*/ 	.byte	0x00, 0xf0, 0x11, 0x00


	//----- nvinfo : EIATTR_KPARAM_INFO
	.align		4
.L_9:
        /*0018*/ 	.byte	0x04, 0x17
        /*001a*/ 	.short	(.L_11 - .L_10)
.L_10:
        /*001c*/ 	.word	0x00000000
        /*0020*/ 	.short	0x0001
        /*0022*/ 	.short	0x0008
        /*0024*/ 	.byte	0x00, 0xf5, 0x21, 0x00


	//----- nvinfo : EIATTR_KPARAM_INFO
	.align		4
.L_11:
        /*0028*/ 	.byte	0x04, 0x17
        /*002a*/ 	.short	(.L_13 - .L_12)
.L_12:
        /*002c*/ 	.word	0x00000000
        /*0030*/ 	.short	0x0000
        /*0032*/ 	.short	0x0000
        /*0034*/ 	.byte	0x00, 0xf5, 0x21, 0x00


	//----- nvinfo : EIATTR_SPARSE_MMA_MASK
	.align		4
.L_13:
        /*0038*/ 	.byte	0x03, 0x50
        /*003a*/ 	.short	0x0000


	//----- nvinfo : EIATTR_MAXREG_COUNT
	.align		4
        /*003c*/ 	.byte	0x03, 0x1b
        /*003e*/ 	.short	0x00ff


	//----- nvinfo : EIATTR_NUM_BARRIERS
	.align		4
        /*0040*/ 	.byte	0x02, 0x4c
        /*0042*/ 	.byte	0x01
	.zero		1


	//----- nvinfo : EIATTR_MERCURY_ISA_VERSION
	.align		4
        /*0044*/ 	.byte	0x03, 0x5f
        /*0046*/ 	.short	0x0101


	//----- nvinfo : EIATTR_COOP_GROUP_MASK_REGIDS
	.align		4
        /*0048*/ 	.byte	0x04, 0x29
        /*004a*/ 	.short	(.L_15 - .L_14)


	//   ....[0]....
.L_14:
        /*004c*/ 	.word	0xffffffff


	//   ....[1]....
        /*0050*/ 	.word	0xffffffff


	//----- nvinfo : EIATTR_COOP_GROUP_INSTR_OFFSETS
	.align		4
.L_15:
        /*0054*/ 	.byte	0x04, 0x28
        /*0056*/ 	.short	(.L_17 - .L_16)


	//   ....[0]....
.L_16:
        /*0058*/ 	.word	0x000002f0


	//   ....[1]....
        /*005c*/ 	.word	0x00000360


	//----- nvinfo : EIATTR_VRC_CTA_INIT_COUNT
	.align		4
.L_17:
        /*0060*/ 	.byte	0x02, 0x4a
	.zero		1
	.zero		1


	//----- nvinfo : EIATTR_EXIT_INSTR_OFFSETS
	.align		4
        /*0064*/ 	.byte	0x04, 0x1c
        /*0066*/ 	.short	(.L_19 - .L_18)


	//   ....[0]....
.L_18:
        /*0068*/ 	.word	0x00000380


	//   ....[1]....
        /*006c*/ 	.word	0x000003b0


	//----- nvinfo : EIATTR_CRS_STACK_SIZE
	.align		4
.L_19:
        /*0070*/ 	.byte	0x04, 0x1e
        /*0072*/ 	.short	(.L_21 - .L_20)
.L_20:
        /*0074*/ 	.word	0x00000000


	//----- nvinfo : EIATTR_CBANK_PARAM_SIZE
	.align		4
.L_21:
        /*0078*/ 	.byte	0x03, 0x19
        /*007a*/ 	.short	0x0014


	//----- nvinfo : EIATTR_PARAM_CBANK
	.align		4
        /*007c*/ 	.byte	0x04, 0x0a
        /*007e*/ 	.short	(.L_23 - .L_22)
	.align		4
.L_22:
        /*0080*/ 	.word	index@(.nv.constant0._Z26reductionCooperativeGroupsPfS_i)
        /*0084*/ 	.short	0x0380
        /*0086*/ 	.short	0x0014


	//----- nvinfo : EIATTR_SW_WAR
	.align		4
.L_23:
        /*0088*/ 	.byte	0x04, 0x36
        /*008a*/ 	.short	(.L_25 - .L_24)
.L_24:
        /*008c*/ 	.word	0x00000008
.L_25:


//--------------------- .nv.callgraph             --------------------------
	.section	.nv.callgraph,"",@"SHT_CUDA_CALLGRAPH"
	.align	4
	.sectionentsize	8
	.align		4
        /*0000*/ 	.word	0x00000000
	.align		4
        /*0004*/ 	.word	0xffffffff
	.align		4
        /*0008*/ 	.word	0x00000000
	.align		4
        /*000c*/ 	.word	0xfffffffe
	.align		4
        /*0010*/ 	.word	0x00000000
	.align		4
        /*0014*/ 	.word	0xfffffffd
	.align		4
        /*0018*/ 	.word	0x00000000
	.align		4
        /*001c*/ 	.word	0xfffffffc


//--------------------- .text._Z26reductionCooperativeGroupsPfS_i --------------------------
	.section	.text._Z26reductionCooperativeGroupsPfS_i,"ax",@progbits
	.align	128
        .global         _Z26reductionCooperativeGroupsPfS_i
        .type           _Z26reductionCooperativeGroupsPfS_i,@function
        .size           _Z26reductionCooperativeGroupsPfS_i,(.L_x_6 - _Z26reductionCooperativeGroupsPfS_i)
        .other          _Z26reductionCooperativeGroupsPfS_i,@"STO_CUDA_ENTRY STV_DEFAULT"
_Z26reductionCooperativeGroupsPfS_i:
.text._Z26reductionCooperativeGroupsPfS_i:
[----:B------:R-:W-:Y:S01]  /*0000*/  LDC R1, c[0x0][0x37c] ;  /* 0x0000df00ff017b82 */ /* 0x000fe20000000800 */
[----:B------:R-:W0:Y:S01]  /*0010*/  S2R R15, SR_TID.X ;  /* 0x00000000000f7919 */ /* 0x000e220000002100 */
[----:B------:R-:W1:Y:S06]  /*0020*/  LDCU UR5, c[0x0][0x390] ;  /* 0x00007200ff0577ac */ /* 0x000e6c0008000800 */
[----:B------:R-:W0:Y:S01]  /*0030*/  S2UR UR6, SR_CTAID.X ;  /* 0x00000000000679c3 */ /* 0x000e220000002500 */
[----:B------:R-:W-:Y:S01]  /*0040*/  BSSY.RECONVERGENT B0, `(.L_x_0) ;  /* 0x000001a000007945 */ /* 0x000fe20003800200 */
[----:B------:R-:W2:Y:S01]  /*0050*/  S2R R10, SR_TID.Y ;  /* 0x00000000000a7919 */ /* 0x000ea20000002200 */
[----:B------:R-:W-:Y:S01]  /*0060*/  HFMA2 R0, -RZ, RZ, 0, 0 ;  /* 0x00000000ff007431 */ /* 0x000fe200000001ff */
[----:B------:R-:W3:Y:S04]  /*0070*/  S2R R17, SR_TID.Z ;  /* 0x0000000000117919 */ /* 0x000ee80000002300 */
[----:B------:R-:W0:Y:S01]  /*0080*/  LDC R13, c[0x0][0x360] ;  /* 0x0000d800ff0d7b82 */ /* 0x000e220000000800 */
[----:B-1----:R-:W-:-:S04]  /*0090*/  USHF.R.S32.HI UR4, URZ, 0x1f, UR5 ;  /* 0x0000001fff047899 */ /* 0x002fc80008011405 */
[----:B------:R-:W-:-:S04]  /*00a0*/  ULEA.HI UR4, UR4, UR5, URZ, 0x2 ;  /* 0x0000000504047291 */ /* 0x000fc8000f8f10ff */
[----:B------:R-:W-:Y:S01]  /*00b0*/  USHF.R.S32.HI UR4, URZ, 0x2, UR4 ;  /* 0x00000002ff047899 */ /* 0x000fe20008011404 */
[----:B0-----:R-:W-:Y:S01]  /*00c0*/  IMAD R4, R13, UR6, R15 ;  /* 0x000000060d047c24 */ /* 0x001fe2000f8e020f */
[----:B------:R-:W0:Y:S04]  /*00d0*/  LDCU.64 UR6, c[0x0][0x358] ;  /* 0x00006b00ff0677ac */ /* 0x000e280008000a00 */
[----:B------:R-:W-:-:S13]  /*00e0*/  ISETP.GE.AND P0, PT, R4, UR4, PT ;  /* 0x0000000404007c0c */ /* 0x000fda000bf06270 */
[----:B--23--:R-:W-:Y:S05]  /*00f0*/  @P0 BRA `(.L_x_1) ;  /* 0x0000000000380947 */ /* 0x00cfea0003800000 */
[----:B------:R-:W1:Y:S01]  /*0100*/  LDC.64 R2, c[0x0][0x380] ;  /* 0x0000e000ff027b82 */ /* 0x000e620000000a00 */
[----:B------:R-:W2:Y:S01]  /*0110*/  LDCU UR5, c[0x0][0x370] ;  /* 0x00006e00ff0577ac */ /* 0x000ea20008000800 */
[----:B------:R-:W-:Y:S02]  /*0120*/  MOV R9, R4 ;  /* 0x0000000400097202 */ /* 0x000fe40000000f00 */
[----:B------:R-:W-:Y:S01]  /*0130*/  MOV R0, RZ ;  /* 0x000000ff00007202 */ /* 0x000fe20000000f00 */
[----:B--2---:R-:W-:-:S07]  /*0140*/  IMAD R8, R13, UR5, RZ ;  /* 0x000000050d087c24 */ /* 0x004fce000f8e02ff */
.L_x_2:
[----:B-1----:R-:W-:-:S06]  /*0150*/  IMAD.WIDE R4, R9, 0x10, R2 ;  /* 0x0000001009047825 */ /* 0x002fcc00078e0202 */
[----:B0-----:R-:W2:Y:S01]  /*0160*/  LDG.E.128 R4, desc[UR6][R4.64] ;  /* 0x0000000604047981 */ /* 0x001ea2000c1e1d00 */
[----:B------:R-:W-:-:S04]  /*0170*/  IADD3 R9, PT, PT, R8, R9, RZ ;  /* 0x0000000908097210 */ /* 0x000fc80007ffe0ff */
[----:B------:R-:W-:Y:S01]  /*0180*/  ISETP.GE.AND P0, PT, R9, UR4, PT ;  /* 0x0000000409007c0c */ /* 0x000fe2000bf06270 */
[----:B--2---:R-:W-:-:S04]  /*0190*/  FADD R11, R4, R5 ;  /* 0x00000005040b7221 */ /* 0x004fc80000000000 */
[----:B------:R-:W-:-:S04]  /*01a0*/  FADD R6, R6, R11 ;  /* 0x0000000b06067221 */ /* 0x000fc80000000000 */
[----:B------:R-:W-:-:S04]  /*01b0*/  FADD R7, R7, R6 ;  /* 0x0000000607077221 */ /* 0x000fc80000000000 */
[----:B------:R-:W-:Y:S01]  /*01c0*/  FADD R0, R7, R0 ;  /* 0x0000000007007221 */ /* 0x000fe20000000000 */
[----:B------:R-:W-:Y:S06]  /*01d0*/  @!P0 BRA `(.L_x_2) ;  /* 0xfffffffc00dc8947 */ /* 0x000fec000383ffff */
.L_x_1:
[----:B0-----:R-:W-:Y:S05]  /*01e0*/  BSYNC.RECONVERGENT B0 ;  /* 0x0000000000007941 */ /* 0x001fea0003800200 */
.L_x_0:
[----:B------:R-:W0:Y:S01]  /*01f0*/  LDCU UR4, c[0x0][0x364] ;  /* 0x00006c80ff0477ac */ /* 0x000e220008000800 */
[----:B------:R-:W1:Y:S01]  /*0200*/  LDCU UR5, c[0x0][0x368] ;  /* 0x00006d00ff0577ac */ /* 0x000e620008000800 */
[----:B0-----:R-:W-:Y:S02]  /*0210*/  IMAD R3, R13, UR4, RZ ;  /* 0x000000040d037c24 */ /* 0x001fe4000f8e02ff */
[----:B------:R-:W-:Y:S02]  /*0220*/  IMAD R2, R17, UR4, R10 ;  /* 0x0000000411027c24 */ /* 0x000fe4000f8e020a */
[----:B-1----:R-:W-:Y:S02]  /*0230*/  IMAD R3, R3, UR5, RZ ;  /* 0x0000000503037c24 */ /* 0x002fe4000f8e02ff */
[----:B------:R-:W-:-:S03]  /*0240*/  IMAD R2, R2, R13, RZ ;  /* 0x0000000d02027224 */ /* 0x000fc600078e02ff */
[----:B------:R-:W-:Y:S02]  /*0250*/  ISETP.GE.U32.AND P1, PT, R3, 0x2, PT ;  /* 0x000000020300780c */ /* 0x000fe40003f26070 */
[----:B------:R-:W-:-:S11]  /*0260*/  LOP3.LUT P0, RZ, R2, R15, RZ, 0xfc, !PT ;  /* 0x0000000f02ff7212 */ /* 0x000fd6000780fcff */
[----:B------:R-:W-:Y:S05]  /*0270*/  @!P1 BRA `(.L_x_3) ;  /* 0x0000000000409947 */ /* 0x000fea0003800000 */
[----:B------:R-:W0:Y:S01]  /*0280*/  S2UR UR5, SR_CgaCtaId ;  /* 0x00000000000579c3 */ /* 0x000e220000008800 */
[----:B------:R-:W-:Y:S01]  /*0290*/  UMOV UR4, 0x400 ;  /* 0x0000040000047882 */ /* 0x000fe20000000000 */
[----:B------:R-:W-:Y:S01]  /*02a0*/  IADD3 R2, PT, PT, R2, R15, RZ ;  /* 0x0000000f02027210 */ /* 0x000fe20007ffe0ff */
[----:B0-----:R-:W-:-:S06]  /*02b0*/  ULEA UR4, UR5, UR4, 0x18 ;  /* 0x0000000405047291 */ /* 0x001fcc000f8ec0ff */
[----:B------:R-:W-:-:S07]  /*02c0*/  LEA R5, R2, UR4, 0x2 ;  /* 0x0000000402057c11 */ /* 0x000fce000f8e10ff */
.L_x_4:
[----:B------:R-:W-:Y:S01]  /*02d0*/  SHF.R.U32.HI R6, RZ, 0x1, R3 ;  /* 0x00000001ff067819 */ /* 0x000fe20000011603 */
[----:B------:R-:W-:Y:S01]  /*02e0*/  STS [R5], R0 ;  /* 0x0000000005007388 */ /* 0x000fe20000000800 */
[----:B------:R-:W-:Y:S02]  /*02f0*/  BAR.SYNC.DEFER_BLOCKING 0x0 ;  /* 0x0000000000007b1d */ /* 0x000fe40000010000 */
[-C--:B------:R-:W-:Y:S02]  /*0300*/  ISETP.GE.U32.AND P1, PT, R2, R6.reuse, PT ;  /* 0x000000060200720c */ /* 0x080fe40003f26070 */
[----:B------:R-:W-:Y:S02]  /*0310*/  ISETP.GT.U32.AND P2, PT, R3, 0x3, PT ;  /* 0x000000030300780c */ /* 0x000fe40003f44070 */
[----:B------:R-:W-:-:S09]  /*0320*/  MOV R3, R6 ;  /* 0x0000000600037202 */ /* 0x000fd20000000f00 */
[----:B------:R-:W-:-:S05]  /*0330*/  @!P1 LEA R4, R6, R5, 0x2 ;  /* 0x0000000506049211 */ /* 0x000fca00078e10ff */
[----:B------:R-:W0:Y:S02]  /*0340*/  @!P1 LDS R7, [R4] ;  /* 0x0000000004079984 */ /* 0x000e240000000800 */
[----:B0-----:R-:W-:Y:S01]  /*0350*/  @!P1 FADD R0, R0, R7 ;  /* 0x0000000700009221 */ /* 0x001fe20000000000 */
[----:B------:R-:W-:Y:S06]  /*0360*/  BAR.SYNC.DEFER_BLOCKING 0x0 ;  /* 0x0000000000007b1d */ /* 0x000fec0000010000 */
[----:B------:R-:W-:Y:S05]  /*0370*/  @P2 BRA `(.L_x_4) ;  /* 0xfffffffc00d42947 */ /* 0x000fea000383ffff */
.L_x_3:
[----:B------:R-:W-:Y:S05]  /*0380*/  @P0 EXIT ;  /* 0x000000000000094d */ /* 0x000fea0003800000 */
[----:B------:R-:W0:Y:S02]  /*0390*/  LDC.64 R2, c[0x0][0x388] ;  /* 0x0000e200ff027b82 */ /* 0x000e240000000a00 */
[----:B0-----:R-:W-:Y:S01]  /*03a0*/  REDG.E.ADD.F32.FTZ.RN.STRONG.GPU desc[UR6][R2.64], R0 ;  /* 0x00000000020079a6 */ /* 0x001fe2000c12f306 */
[----:B------:R-:W-:Y:S05]  /*03b0*/  EXIT ;  /* 0x000000000000794d */ /* 0x000fea0003800000 */
.L_x_5:
[----:B------:R-:W-:-:S00]  /*03c0*/  BRA `(.L_x_5) ;  /* 0xfffffffc00fc7947 */ /* 0x000fc0000383ffff */
[----:B------:R-:W-:-:S00]  /*03d0*/  NOP ;  /* 0x0000000000007918 */ /* 0x000fc00000000000 */
        /* <DEDUP_REMOVED lines=10> */
.L_x_6:


//--------------------- .nv.shared._Z26reductionCooperativeGroupsPfS_i --------------------------
	.section	.nv.shared._Z26reductionCooperativeGroupsPfS_i,"aw",@nobits
	.sectionflags	@""
	.align	16
	.zero		1024


//--------------------- .nv.shared.reserved.0     --------------------------
	.section	.nv.shared.reserved.0,"aw",@nobits
	.weak		__nv_reservedSMEM_offset_0_alias
	.size		__nv_reservedSMEM_offset_0_alias, 0, 64
	.other		__nv_reservedSMEM_offset_0_alias,@"STO_CUDA_RESERVED_SHARED STV_DEFAULT"
__nv_reservedSMEM_offset_0_alias:
	.zero		0
	.zero		64


//--------------------- .nv.constant0._Z26reductionCooperativeGroupsPfS_i --------------------------
	.section	.nv.constant0._Z26reductionCooperativeGroupsPfS_i,"a",@progbits
	.sectionflags	@""
	.align	4
.nv.constant0._Z26reductionCooperativeGroupsPfS_i:
	.zero		916


//--------------------- SYMBOLS --------------------------

	.type		.nv.reservedSmem.offset0,@object
	.size		.nv.reservedSmem.offset0,0x4
	.type		.nv.reservedSmem.cap,@object
	.size		.nv.reservedSmem.cap,0x4
